	.headerflags	@"EF_CUDA_TEXMODE_UNIFIED EF_CUDA_64BIT_ADDRESS EF_CUDA_ACCELERATORS EF_CUDA_SM90 EF_CUDA_VIRTUAL_SM(EF_CUDA_SM90)"
	.elftype	@"ET_EXEC"


//--------------------- .nv.info                  --------------------------
	.section	.nv.info,"",@"SHT_CUDA_INFO"
	.align	4


	//----- nvinfo : EIATTR_REGCOUNT
	.align		4
        /*0000*/ 	.byte	0x04, 0x2f
        /*0002*/ 	.short	(.L_3 - .L_2)
	.align		4
.L_2:
        /*0004*/ 	.word	index@(triton_poi_fused__native_batch_norm_legit_no_training_relu_2)
        /*0008*/ 	.word	0x00000012


	//----- nvinfo : EIATTR_MIN_STACK_SIZE
	.align		4
.L_3:
        /*000c*/ 	.byte	0x04, 0x12
        /*000e*/ 	.short	(.L_5 - .L_4)
	.align		4
.L_4:
        /*0010*/ 	.word	index@(triton_poi_fused__native_batch_norm_legit_no_training_relu_2)
        /*0014*/ 	.word	0x00000000


	//----- nvinfo : EIATTR_FRAME_SIZE
	.align		4
.L_5:
        /*0018*/ 	.byte	0x04, 0x11
        /*001a*/ 	.short	(.L_7 - .L_6)
	.align		4
.L_6:
        /*001c*/ 	.word	index@(triton_poi_fused__native_batch_norm_legit_no_training_relu_2)
        /*0020*/ 	.word	0x00000000


	//----- nvinfo : EIATTR_MIN_STACK_SIZE
	.align		4
.L_7:
        /*0024*/ 	.byte	0x04, 0x12
        /*0026*/ 	.short	(.L_9 - .L_8)
	.align		4
.L_8:
        /*0028*/ 	.word	index@(triton_poi_fused__native_batch_norm_legit_no_training_relu_2)
        /*002c*/ 	.word	0x00000000
.L_9:


//--------------------- .nv.info.triton_poi_fused__native_batch_norm_legit_no_training_relu_2 --------------------------
	.section	.nv.info.triton_poi_fused__native_batch_norm_legit_no_training_relu_2,"",@"SHT_CUDA_INFO"
	.sectionflags	@""
	.align	4


	//----- nvinfo : EIATTR_CUDA_API_VERSION
	.align		4
        /*0000*/ 	.byte	0x04, 0x37
        /*0002*/ 	.short	(.L_11 - .L_10)
.L_10:
        /*0004*/ 	.word	0x0000007c


	//----- nvinfo : EIATTR_KPARAM_INFO
	.align		4
.L_11:
        /*0008*/ 	.byte	0x04, 0x17
        /*000a*/ 	.short	(.L_13 - .L_12)
.L_12:
        /*000c*/ 	.word	0x00000000
        /*0010*/ 	.short	0x0006
        /*0012*/ 	.short	0x0030
        /*0014*/ 	.byte	0x00, 0xf0, 0x11, 0x00


	//----- nvinfo : EIATTR_KPARAM_INFO
	.align		4
.L_13:
        /*0018*/ 	.byte	0x04, 0x17
        /*001a*/ 	.short	(.L_15 - .L_14)
.L_14:
        /*001c*/ 	.word	0x00000000
        /*0020*/ 	.short	0x0005
        /*0022*/ 	.short	0x0028
        /*0024*/ 	.byte	0x00, 0xf4, 0x21, 0x00


	//----- nvinfo : EIATTR_KPARAM_INFO
	.align		4
.L_15:
        /*0028*/ 	.byte	0x04, 0x17
        /*002a*/ 	.short	(.L_17 - .L_16)
.L_16:
        /*002c*/ 	.word	0x00000000
        /*0030*/ 	.short	0x0004
        /*0032*/ 	.short	0x0020
        /*0034*/ 	.byte	0x00, 0xf4, 0x21, 0x00


	//----- nvinfo : EIATTR_KPARAM_INFO
	.align		4
.L_17:
        /*0038*/ 	.byte	0x04, 0x17
        /*003a*/ 	.short	(.L_19 - .L_18)
.L_18:
        /*003c*/ 	.word	0x00000000
        /*0040*/ 	.short	0x0003
        /*0042*/ 	.short	0x0018
        /*0044*/ 	.byte	0x00, 0xf4, 0x21, 0x00


	//----- nvinfo : EIATTR_KPARAM_INFO
	.align		4
.L_19:
        /*0048*/ 	.byte	0x04, 0x17
        /*004a*/ 	.short	(.L_21 - .L_20)
.L_20:
        /*004c*/ 	.word	0x00000000
        /*0050*/ 	.short	0x0002
        /*0052*/ 	.short	0x0010
        /*0054*/ 	.byte	0x00, 0xf4, 0x21, 0x00


	//----- nvinfo : EIATTR_KPARAM_INFO
	.align		4
.L_21:
        /*0058*/ 	.byte	0x04, 0x17
        /*005a*/ 	.short	(.L_23 - .L_22)
.L_22:
        /*005c*/ 	.word	0x00000000
        /*0060*/ 	.short	0x0001
        /*0062*/ 	.short	0x0008
        /*0064*/ 	.byte	0x00, 0xf4, 0x21, 0x00


	//----- nvinfo : EIATTR_KPARAM_INFO
	.align		4
.L_23:
        /*0068*/ 	.byte	0x04, 0x17
        /*006a*/ 	.short	(.L_25 - .L_24)
.L_24:
        /*006c*/ 	.word	0x00000000
        /*0070*/ 	.short	0x0000
        /*0072*/ 	.short	0x0000
        /*0074*/ 	.byte	0x00, 0xf4, 0x21, 0x00


	//----- nvinfo : EIATTR_SPARSE_MMA_MASK
	.align		4
.L_25:
        /*0078*/ 	.byte	0x03, 0x50
        /*007a*/ 	.short	0x0000


	//----- nvinfo : EIATTR_MAXREG_COUNT
	.align		4
        /*007c*/ 	.byte	0x03, 0x1b
        /*007e*/ 	.short	0x00ff


	//----- nvinfo : EIATTR_EXIT_INSTR_OFFSETS
	.align		4
        /*0080*/ 	.byte	0x04, 0x1c
        /*0082*/ 	.short	(.L_27 - .L_26)


	//   ....[0]....
.L_26:
        /*0084*/ 	.word	0x00000300


	//   ....[1]....
        /*0088*/ 	.word	0x00000320


	//----- nvinfo : EIATTR_REQNTID
	.align		4
.L_27:
        /*008c*/ 	.byte	0x04, 0x10
        /*008e*/ 	.short	(.L_29 - .L_28)
.L_28:
        /*0090*/ 	.word	0x00000080
        /*0094*/ 	.word	0x00000001
        /*0098*/ 	.word	0x00000001


	//----- nvinfo : EIATTR_CBANK_PARAM_SIZE
	.align		4
.L_29:
        /*009c*/ 	.byte	0x03, 0x19
        /*009e*/ 	.short	0x0034


	//----- nvinfo : EIATTR_PARAM_CBANK
	.align		4
        /*00a0*/ 	.byte	0x04, 0x0a
        /*00a2*/ 	.short	(.L_31 - .L_30)
	.align		4
.L_30:
        /*00a4*/ 	.word	index@(.nv.constant0.triton_poi_fused__native_batch_norm_legit_no_training_relu_2)
        /*00a8*/ 	.short	0x0210
        /*00aa*/ 	.short	0x0034


	//----- nvinfo : EIATTR_SW_WAR
	.align		4
.L_31:
        /*00ac*/ 	.byte	0x04, 0x36
        /*00ae*/ 	.short	(.L_33 - .L_32)
.L_32:
        /*00b0*/ 	.word	0x00000008
.L_33:


//--------------------- .nv.callgraph             --------------------------
	.section	.nv.callgraph,"",@"SHT_CUDA_CALLGRAPH"
	.align	4
	.sectionentsize	8
	.align		4
        /*0000*/ 	.word	0x00000000
	.align		4
        /*0004*/ 	.word	0xffffffff
	.align		4
        /*0008*/ 	.word	0x00000000
	.align		4
        /*000c*/ 	.word	0xfffffffe
	.align		4
        /*0010*/ 	.word	0x00000000
	.align		4
        /*0014*/ 	.word	0xfffffffd
	.align		4
        /*0018*/ 	.word	0x00000000
	.align		4
        /*001c*/ 	.word	0xfffffffc


//--------------------- .nv.constant4             --------------------------
	.section	.nv.constant4,"a",@progbits
	.align	8
	.align		8
.nv.constant4:
        /*0000*/ 	.dword	_$_str
	.align		8
        /*0008*/ 	.dword	_$_str_$_2


//--------------------- .text.triton_poi_fused__native_batch_norm_legit_no_training_relu_2 --------------------------
	.section	.text.triton_poi_fused__native_batch_norm_legit_no_training_relu_2,"ax",@progbits
	.align	128
        .global         triton_poi_fused__native_batch_norm_legit_no_training_relu_2
        .type           triton_poi_fused__native_batch_norm_legit_no_training_relu_2,@function
        .size           triton_poi_fused__native_batch_norm_legit_no_training_relu_2,(.L_x_1 - triton_poi_fused__native_batch_norm_legit_no_training_relu_2)
        .other          triton_poi_fused__native_batch_norm_legit_no_training_relu_2,@"STO_CUDA_ENTRY STV_DEFAULT"
triton_poi_fused__native_batch_norm_legit_no_training_relu_2:
.text.triton_poi_fused__native_batch_norm_legit_no_training_relu_2:
[----:B------:R-:W0:Y:S01]  /*0000*/  LDC R1, c[0x0][0x28] ;  /* 0x00000a00ff017b82 */ /* 0x000e220000000800 */
[----:B------:R-:W1:Y:S07]  /*0010*/  S2R R0, SR_TID.X ;  /* 0x0000000000007919 */ /* 0x000e6e0000002100 */
[----:B------:R-:W2:Y:S01]  /*0020*/  LDC.64 R8, c[0x0][0x220] ;  /* 0x00008800ff087b82 */ /* 0x000ea20000000a00 */
[----:B------:R-:W-:Y:S01]  /*0030*/  HFMA2.MMA R14, -RZ, RZ, 0, 0 ;  /* 0x00000000ff0e7435 */ /* 0x000fe200000001ff */
[----:B------:R-:W-:Y:S01]  /*0040*/  ULDC.64 UR4, c[0x0][0x208] ;  /* 0x0000820000047ab9 */ /* 0x000fe20000000a00 */
[----:B------:R-:W3:Y:S05]  /*0050*/  S2R R3, SR_CTAID.X ;  /* 0x0000000000037919 */ /* 0x000eea0000002500 */
[----:B------:R-:W4:Y:S08]  /*0060*/  LDC.64 R4, c[0x0][0x210] ;  /* 0x00008400ff047b82 */ /* 0x000f300000000a00 */
[----:B------:R-:W5:Y:S08]  /*0070*/  LDC.64 R6, c[0x0][0x218] ;  /* 0x00008600ff067b82 */ /* 0x000f700000000a00 */
[----:B------:R-:W5:Y:S01]  /*0080*/  LDC.64 R10, c[0x0][0x228] ;  /* 0x00008a00ff0a7b82 */ /* 0x000f620000000a00 */
[----:B-1----:R-:W-:-:S07]  /*0090*/  LOP3.LUT R0, R0, 0x7f, RZ, 0xc0, !PT ;  /* 0x0000007f00007812 */ /* 0x002fce00078ec0ff */
[----:B------:R-:W1:Y:S01]  /*00a0*/  LDC.64 R12, c[0x0][0x230] ;  /* 0x00008c00ff0c7b82 */ /* 0x000e620000000a00 */
[----:B---3--:R-:W-:Y:S02]  /*00b0*/  SHF.R.S32.HI R2, RZ, 0x18, R3 ;  /* 0x00000018ff027819 */ /* 0x008fe40000011403 */
[----:B------:R-:W-:Y:S02]  /*00c0*/  LEA R0, R3, R0, 0x7 ;  /* 0x0000000003007211 */ /* 0x000fe400078e38ff */
[----:B------:R-:W-:Y:S02]  /*00d0*/  SGXT R3, R2, 0x1 ;  /* 0x000000010203781a */ /* 0x000fe40000000200 */
[----:B------:R-:W-:Y:S02]  /*00e0*/  ISETP.GE.AND P0, PT, R0, 0x400, PT ;  /* 0x000004000000780c */ /* 0x000fe40003f06270 */
[----:B------:R-:W-:-:S04]  /*00f0*/  LEA.HI R3, R3, R0, RZ, 0x8 ;  /* 0x0000000003037211 */ /* 0x000fc800078f40ff */
[----:B------:R-:W-:-:S04]  /*0100*/  LOP3.LUT R3, R3, 0xffffff00, RZ, 0xc0, !PT ;  /* 0xffffff0003037812 */ /* 0x000fc800078ec0ff */
[----:B------:R-:W-:-:S05]  /*0110*/  IADD3 R15, R0, -R3, RZ ;  /* 0x80000003000f7210 */ /* 0x000fca0007ffe0ff */
[----:B--2---:R-:W-:-:S05]  /*0120*/  IMAD.WIDE R8, R15, 0x4, R8 ;  /* 0x000000040f087825 */ /* 0x004fca00078e0208 */
[----:B------:R2:W3:Y:S01]  /*0130*/  @!P0 LDG.E.EL R14, desc[UR4][R8.64] ;  /* 0x00000004080e8981 */ /* 0x0004e2000c2e1900 */
[----:B------:R-:W-:Y:S01]  /*0140*/  CS2R R2, SRZ ;  /* 0x0000000000027805 */ /* 0x000fe2000001ff00 */
[----:B----4-:R-:W-:-:S04]  /*0150*/  IMAD.WIDE R4, R0, 0x4, R4 ;  /* 0x0000000400047825 */ /* 0x010fc800078e0204 */
[C---:B-----5:R-:W-:Y:S01]  /*0160*/  IMAD.WIDE R6, R15.reuse, 0x4, R6 ;  /* 0x000000040f067825 */ /* 0x060fe200078e0206 */
[----:B------:R4:W5:Y:S03]  /*0170*/  @!P0 LDG.E R2, desc[UR4][R4.64] ;  /* 0x0000000404028981 */ /* 0x000966000c1e1900 */
[C---:B0-2---:R-:W-:Y:S01]  /*0180*/  IMAD.WIDE R8, R15.reuse, 0x4, R10 ;  /* 0x000000040f087825 */ /* 0x045fe200078e020a */
[----:B------:R0:W5:Y:S03]  /*0190*/  @!P0 LDG.E.EL R3, desc[UR4][R6.64] ;  /* 0x0000000406038981 */ /* 0x000166000c2e1900 */
[----:B-1----:R-:W-:Y:S01]  /*01a0*/  IMAD.WIDE R10, R15, 0x4, R12 ;  /* 0x000000040f0a7825 */ /* 0x002fe200078e020c */
[----:B------:R-:W-:Y:S01]  /*01b0*/  CS2R R12, SRZ ;  /* 0x00000000000c7805 */ /* 0x000fe2000001ff00 */
[----:B----4-:R-:W1:Y:S05]  /*01c0*/  LDC.64 R4, c[0x0][0x238] ;  /* 0x00008e00ff047b82 */ /* 0x010e6a0000000a00 */
[----:B------:R-:W2:Y:S04]  /*01d0*/  @!P0 LDG.E.EL R12, desc[UR4][R8.64] ;  /* 0x00000004080c8981 */ /* 0x000ea8000c2e1900 */
[----:B------:R-:W2:Y:S01]  /*01e0*/  @!P0 LDG.E.EL R13, desc[UR4][R10.64] ;  /* 0x000000040a0d8981 */ /* 0x000ea2000c2e1900 */
[----:B0-----:R-:W-:Y:S01]  /*01f0*/  MOV R6, 0x3e800000 ;  /* 0x3e80000000067802 */ /* 0x001fe20000000f00 */
[----:B---3--:R-:W-:-:S04]  /*0200*/  FADD R14, R14, 9.9999997473787516356e-06 ;  /* 0x3727c5ac0e0e7421 */ /* 0x008fc80000000000 */
[----:B------:R-:W0:Y:S01]  /*0210*/  MUFU.SQRT R15, R14 ;  /* 0x0000000e000f7308 */ /* 0x000e220000002000 */
[----:B-----5:R-:W-:Y:S01]  /*0220*/  FADD R2, -R3, R2 ;  /* 0x0000000203027221 */ /* 0x020fe20000000100 */
[C---:B0-----:R-:W-:Y:S02]  /*0230*/  FSETP.GT.AND P1, PT, R15.reuse, 8.50705917302346158658e+37, PT ;  /* 0x7e8000000f00780b */ /* 0x041fe40003f24000 */
[----:B------:R-:W-:Y:S02]  /*0240*/  FSETP.GEU.AND P2, PT, R15, 1.175494350822287508e-38, PT ;  /* 0x008000000f00780b */ /* 0x000fe40003f4e000 */
[----:B------:R-:W-:-:S09]  /*0250*/  FSEL R6, R6, 1, P1 ;  /* 0x3f80000006067808 */ /* 0x000fd20000800000 */
[----:B------:R-:W-:Y:S02]  /*0260*/  @P1 FMUL R15, R15, 0.25 ;  /* 0x3e8000000f0f1820 */ /* 0x000fe40000400000 */
[----:B------:R-:W-:Y:S02]  /*0270*/  @!P2 FMUL R6, R6, 16777216 ;  /* 0x4b8000000606a820 */ /* 0x000fe40000400000 */
[----:B------:R-:W-:-:S06]  /*0280*/  @!P2 FMUL R15, R15, 16777216 ;  /* 0x4b8000000f0fa820 */ /* 0x000fcc0000400000 */
[----:B------:R-:W0:Y:S02]  /*0290*/  MUFU.RCP R15, R15 ;  /* 0x0000000f000f7308 */ /* 0x000e240000001000 */
[----:B0-----:R-:W-:-:S04]  /*02a0*/  FMUL R3, R15, R6 ;  /* 0x000000060f037220 */ /* 0x001fc80000400000 */
[----:B------:R-:W-:-:S04]  /*02b0*/  FMUL R2, R2, R3 ;  /* 0x0000000302027220 */ /* 0x000fc80000400000 */
[----:B--2---:R-:W-:Y:S01]  /*02c0*/  FFMA R12, R2, R12, R13 ;  /* 0x0000000c020c7223 */ /* 0x004fe2000000000d */
[----:B-1----:R-:W-:-:S04]  /*02d0*/  IMAD.WIDE R2, R0, 0x4, R4 ;  /* 0x0000000400027825 */ /* 0x002fc800078e0204 */
[----:B------:R-:W-:-:S04]  /*02e0*/  FSETP.GEU.AND P1, PT, R12, RZ, PT ;  /* 0x000000ff0c00720b */ /* 0x000fc80003f2e000 */
[----:B------:R-:W-:Y:S01]  /*02f0*/  FSEL R5, R12, RZ, P1 ;  /* 0x000000ff0c057208 */ /* 0x000fe20000800000 */
[----:B------:R-:W-:Y:S08]  /*0300*/  @P0 EXIT ;  /* 0x000000000000094d */ /* 0x000ff00003800000 */
[----:B------:R-:W-:Y:S01]  /*0310*/  STG.E desc[UR4][R2.64], R5 ;  /* 0x0000000502007986 */ /* 0x000fe2000c101904 */
[----:B------:R-:W-:Y:S05]  /*0320*/  EXIT ;  /* 0x000000000000794d */ /* 0x000fea0003800000 */
.L_x_0:
[----:B------:R-:W-:-:S00]  /*0330*/  BRA `(.L_x_0) ;  /* 0xfffffffc00fc7947 */ /* 0x000fc0000383ffff */
[----:B------:R-:W-:-:S00]  /*0340*/  NOP ;  /* 0x0000000000007918 */ /* 0x000fc00000000000 */
        /* <DEDUP_REMOVED lines=11> */
.L_x_1:


//--------------------- .nv.global.init           --------------------------
	.section	.nv.global.init,"aw",@progbits
.nv.global.init:
	.type		_$_str,@object
	.size		_$_str,(_$_str_$_2 - _$_str)
_$_str:
        /*0000*/ 	.byte	0x5f, 0x5f, 0x43, 0x55, 0x44, 0x41, 0x5f, 0x46, 0x54, 0x5a, 0x00
	.type		_$_str_$_2,@object
	.size		_$_str_$_2,(.L_1 - _$_str_$_2)
_$_str_$_2:
        /*000b*/ 	.byte	0x5f, 0x5f, 0x43, 0x55, 0x44, 0x41, 0x5f, 0x50, 0x52, 0x45, 0x43, 0x5f, 0x53, 0x51, 0x52, 0x54
        /*001b*/ 	.byte	0x00
.L_1:


//--------------------- .nv.constant0.triton_poi_fused__native_batch_norm_legit_no_training_relu_2 --------------------------
	.section	.nv.constant0.triton_poi_fused__native_batch_norm_legit_no_training_relu_2,"a",@progbits
	.sectionflags	@""
	.align	4
.nv.constant0.triton_poi_fused__native_batch_norm_legit_no_training_relu_2:
	.zero		580
